	.headerflags	@"EF_CUDA_TEXMODE_UNIFIED EF_CUDA_64BIT_ADDRESS EF_CUDA_SM89 EF_CUDA_VIRTUAL_SM(EF_CUDA_SM89)"
	.elftype	@"ET_EXEC"


//--------------------- .nv.info                  --------------------------
	.section	.nv.info,"",@"SHT_CUDA_INFO"
	.align	4


	//----- nvinfo : EIATTR_REGCOUNT
	.align		4
        /*0000*/ 	.byte	0x04, 0x2f
        /*0002*/ 	.short	(.L_1 - .L_0)
	.align		4
.L_0:
        /*0004*/ 	.word	index@(triton__0d1d2d3d4de)
        /*0008*/ 	.word	0x00000023


	//----- nvinfo : EIATTR_MAX_STACK_SIZE
	.align		4
.L_1:
        /*000c*/ 	.byte	0x04, 0x23
        /*000e*/ 	.short	(.L_3 - .L_2)
	.align		4
.L_2:
        /*0010*/ 	.word	index@(triton__0d1d2d3d4de)
        /*0014*/ 	.word	0x00000000


	//----- nvinfo : EIATTR_MIN_STACK_SIZE
	.align		4
.L_3:
        /*0018*/ 	.byte	0x04, 0x12
        /*001a*/ 	.short	(.L_5 - .L_4)
	.align		4
.L_4:
        /*001c*/ 	.word	index@(triton__0d1d2d3d4de)
        /*0020*/ 	.word	0x00000000


	//----- nvinfo : EIATTR_FRAME_SIZE
	.align		4
.L_5:
        /*0024*/ 	.byte	0x04, 0x11
        /*0026*/ 	.short	(.L_7 - .L_6)
	.align		4
.L_6:
        /*0028*/ 	.word	index@(triton__0d1d2d3d4de)
        /*002c*/ 	.word	0x00000000
.L_7:


//--------------------- .nv.info.triton__0d1d2d3d4de --------------------------
	.section	.nv.info.triton__0d1d2d3d4de,"",@"SHT_CUDA_INFO"
	.align	4


	//----- nvinfo : EIATTR_CUDA_API_VERSION
	.align		4
        /*0000*/ 	.byte	0x04, 0x37
        /*0002*/ 	.short	(.L_9 - .L_8)
.L_8:
        /*0004*/ 	.word	0x0000007b


	//----- nvinfo : EIATTR_PARAM_CBANK
	.align		4
.L_9:
        /*0008*/ 	.byte	0x04, 0x0a
        /*000a*/ 	.short	(.L_11 - .L_10)
	.align		4
.L_10:
        /*000c*/ 	.word	index@(.nv.constant0.triton__0d1d2d3d4de)
        /*0010*/ 	.short	0x0160
        /*0012*/ 	.short	0x0024


	//----- nvinfo : EIATTR_CBANK_PARAM_SIZE
	.align		4
.L_11:
        /*0014*/ 	.byte	0x03, 0x19
        /*0016*/ 	.short	0x0024


	//----- nvinfo : EIATTR_KPARAM_INFO
	.align		4
        /*0018*/ 	.byte	0x04, 0x17
        /*001a*/ 	.short	(.L_13 - .L_12)
.L_12:
        /*001c*/ 	.word	0x00000000
        /*0020*/ 	.short	0x0004
        /*0022*/ 	.short	0x0020
        /*0024*/ 	.byte	0x00, 0xf0, 0x11, 0x00


	//----- nvinfo : EIATTR_KPARAM_INFO
	.align		4
.L_13:
        /*0028*/ 	.byte	0x04, 0x17
        /*002a*/ 	.short	(.L_15 - .L_14)
.L_14:
        /*002c*/ 	.word	0x00000000
        /*0030*/ 	.short	0x0003
        /*0032*/ 	.short	0x0018
        /*0034*/ 	.byte	0x00, 0xf0, 0x21, 0x00


	//----- nvinfo : EIATTR_KPARAM_INFO
	.align		4
.L_15:
        /*0038*/ 	.byte	0x04, 0x17
        /*003a*/ 	.short	(.L_17 - .L_16)
.L_16:
        /*003c*/ 	.word	0x00000000
        /*0040*/ 	.short	0x0002
        /*0042*/ 	.short	0x0010
        /*0044*/ 	.byte	0x00, 0xf0, 0x21, 0x00


	//----- nvinfo : EIATTR_KPARAM_INFO
	.align		4
.L_17:
        /*0048*/ 	.byte	0x04, 0x17
        /*004a*/ 	.short	(.L_19 - .L_18)
.L_18:
        /*004c*/ 	.word	0x00000000
        /*0050*/ 	.short	0x0001
        /*0052*/ 	.short	0x0008
        /*0054*/ 	.byte	0x00, 0xf0, 0x21, 0x00


	//----- nvinfo : EIATTR_KPARAM_INFO
	.align		4
.L_19:
        /*0058*/ 	.byte	0x04, 0x17
        /*005a*/ 	.short	(.L_21 - .L_20)
.L_20:
        /*005c*/ 	.word	0x00000000
        /*0060*/ 	.short	0x0000
        /*0062*/ 	.short	0x0000
        /*0064*/ 	.byte	0x00, 0xf0, 0x21, 0x00


	//----- nvinfo : EIATTR_MAXREG_COUNT
	.align		4
.L_21:
        /*0068*/ 	.byte	0x03, 0x1b
        /*006a*/ 	.short	0x00ff


	//----- nvinfo : EIATTR_EXIT_INSTR_OFFSETS
	.align		4
        /*006c*/ 	.byte	0x04, 0x1c
        /*006e*/ 	.short	(.L_23 - .L_22)


	//   ....[0]....
.L_22:
        /*0070*/ 	.word	0x00000580


	//   ....[1]....
        /*0074*/ 	.word	0x000005a0


	//----- nvinfo : EIATTR_MAX_THREADS
	.align		4
.L_23:
        /*0078*/ 	.byte	0x04, 0x05
        /*007a*/ 	.short	(.L_25 - .L_24)
.L_24:
        /*007c*/ 	.word	0x00000080
        /*0080*/ 	.word	0x00000001
        /*0084*/ 	.word	0x00000001
.L_25:


//--------------------- .nv.rel.action            --------------------------
	.section	.nv.rel.action,"",@"SHT_CUDA_RELOCINFO"
	.align	8
	.sectionentsize	8
        /*0000*/ 	.byte	0x73, 0x00, 0x00, 0x00, 0x00, 0x00, 0x00, 0x00, 0x00, 0x00, 0x00, 0x11, 0x25, 0x00, 0x05, 0x36


//--------------------- .nv.constant0.triton__0d1d2d3d4de --------------------------
	.section	.nv.constant0.triton__0d1d2d3d4de,"a",@progbits
	.align	4
.nv.constant0.triton__0d1d2d3d4de:
	.zero		388


//--------------------- .text.triton__0d1d2d3d4de --------------------------
	.section	.text.triton__0d1d2d3d4de,"ax",@progbits
	.sectioninfo	@"SHI_REGISTERS=35"
	.align	128
        .global         triton__0d1d2d3d4de
        .type           triton__0d1d2d3d4de,@function
        .size           triton__0d1d2d3d4de,(.L_x_1 - triton__0d1d2d3d4de)
        .other          triton__0d1d2d3d4de,@"STO_CUDA_ENTRY STV_DEFAULT"
triton__0d1d2d3d4de:
.text.triton__0d1d2d3d4de:
[----:B------:R-:W-:-:S02]  /*0000*/  MOV R1, c[0x0][0x28] ;  /* 0x00000a0000017a02 */ /* 0x000fc40000000f00 */
[----:B------:R-:W0:Y:S01]  /*0010*/  S2R R0, SR_TID.X ;  /* 0x0000000000007919 */ /* 0x000e220000002100 */
[----:B------:R-:W-:Y:S01]  /*0020*/  MOV R31, 0x2 ;  /* 0x00000002001f7802 */ /* 0x000fe20000000f00 */
[----:B------:R-:W-:Y:S01]  /*0030*/  ULDC.64 UR4, c[0x0][0x118] ;  /* 0x0000460000047ab9 */ /* 0x000fe20000000a00 */
[----:B------:R-:W-:Y:S01]  /*0040*/  MOV R5, RZ ;  /* 0x000000ff00057202 */ /* 0x000fe20000000f00 */
[----:B------:R-:W1:Y:S01]  /*0050*/  S2R R3, SR_CTAID.X ;  /* 0x0000000000037919 */ /* 0x000e620000002500 */
[----:B0-----:R-:W-:-:S04]  /*0060*/  SHF.L.U32 R0, R0, 0x1, RZ ;  /* 0x0000000100007819 */ /* 0x001fc800000006ff */
[----:B------:R-:W-:-:S04]  /*0070*/  LOP3.LUT R0, R0, 0xfe, RZ, 0xc0, !PT ;  /* 0x000000fe00007812 */ /* 0x000fc800078ec0ff */
[----:B-1----:R-:W-:Y:S01]  /*0080*/  LEA R4, R3, R0, 0x8 ;  /* 0x0000000003047211 */ /* 0x002fe200078e40ff */
[----:B------:R-:W-:-:S03]  /*0090*/  IMAD.MOV.U32 R0, RZ, RZ, RZ ;  /* 0x000000ffff007224 */ /* 0x000fc600078e00ff */
[C---:B------:R-:W-:Y:S02]  /*00a0*/  ISETP.GE.AND P0, PT, R4.reuse, 0x900, PT ;  /* 0x000009000400780c */ /* 0x040fe40003f06270 */
[----:B------:R-:W-:-:S05]  /*00b0*/  IADD3 R18, R4, 0x900, RZ ;  /* 0x0000090004127810 */ /* 0x000fca0007ffe0ff */
[----:B------:R-:W-:-:S04]  /*00c0*/  IMAD.WIDE R6, R18, R31, c[0x0][0x160] ;  /* 0x0000580012067625 */ /* 0x000fc800078e021f */
[-C--:B------:R-:W-:Y:S01]  /*00d0*/  IMAD.WIDE R16, R18, R31.reuse, c[0x0][0x168] ;  /* 0x00005a0012107625 */ /* 0x080fe200078e021f */
[----:B------:R-:W-:Y:S01]  /*00e0*/  MOV R8, RZ ;  /* 0x000000ff00087202 */ /* 0x000fe20000000f00 */
[----:B------:R0:W2:Y:S01]  /*00f0*/  @!P0 LDG.E R5, [R6.64] ;  /* 0x0000000406058981 */ /* 0x0000a2000c1e1900 */
[----:B------:R-:W-:Y:S01]  /*0100*/  CS2R R10, SRZ ;  /* 0x00000000000a7805 */ /* 0x000fe2000001ff00 */
[CC--:B------:R-:W-:Y:S01]  /*0110*/  IMAD.WIDE R12, R4.reuse, R31.reuse, c[0x0][0x160] ;  /* 0x00005800040c7625 */ /* 0x0c0fe200078e021f */
[----:B------:R-:W-:Y:S01]  /*0120*/  MOV R9, 0x4 ;  /* 0x0000000400097802 */ /* 0x000fe20000000f00 */
[----:B------:R1:W3:Y:S01]  /*0130*/  @!P0 LDG.E R0, [R16.64] ;  /* 0x0000000410008981 */ /* 0x0002e2000c1e1900 */
[----:B------:R-:W-:Y:S01]  /*0140*/  CS2R R2, SRZ ;  /* 0x0000000000027805 */ /* 0x000fe2000001ff00 */
[C---:B------:R-:W-:Y:S01]  /*0150*/  IMAD.WIDE R14, R4.reuse, R31, c[0x0][0x168] ;  /* 0x00005a00040e7625 */ /* 0x040fe200078e021f */
[----:B------:R-:W-:Y:S01]  /*0160*/  IADD3 R28, R4, 0x1200, RZ ;  /* 0x00001200041c7810 */ /* 0x000fe20007ffe0ff */
[----:B------:R4:W5:Y:S02]  /*0170*/  @!P0 LDG.E R8, [R12.64] ;  /* 0x000000040c088981 */ /* 0x000964000c1e1900 */
[----:B------:R-:W-:-:S02]  /*0180*/  IMAD.WIDE R18, R18, R9, c[0x0][0x170] ;  /* 0x00005c0012127625 */ /* 0x000fc400078e0209 */
[----:B------:R0:W5:Y:S01]  /*0190*/  @!P0 LDG.E R10, [R14.64] ;  /* 0x000000040e0a8981 */ /* 0x000162000c1e1900 */
[----:B-1----:R-:W-:Y:S01]  /*01a0*/  CS2R R16, SRZ ;  /* 0x0000000000107805 */ /* 0x002fe2000001ff00 */
[CC--:B------:R-:W-:Y:S02]  /*01b0*/  IMAD.WIDE R24, R28.reuse, R31.reuse, c[0x0][0x160] ;  /* 0x000058001c187625 */ /* 0x0c0fe400078e021f */
[----:B------:R1:W5:Y:S02]  /*01c0*/  @!P0 LDG.E.64 R2, [R18.64] ;  /* 0x0000000412028981 */ /* 0x000364000c1e1b00 */
[----:B------:R-:W-:Y:S01]  /*01d0*/  IMAD.WIDE R26, R28, R31, c[0x0][0x168] ;  /* 0x00005a001c1a7625 */ /* 0x000fe200078e021f */
[----:B------:R-:W-:Y:S01]  /*01e0*/  IADD3 R32, R4, 0x1b00, RZ ;  /* 0x00001b0004207810 */ /* 0x000fe20007ffe0ff */
[----:B------:R3:W5:Y:S01]  /*01f0*/  @!P0 LDG.E R11, [R24.64] ;  /* 0x00000004180b8981 */ /* 0x000762000c1e1900 */
[----:B0-----:R-:W-:-:S03]  /*0200*/  CS2R R6, SRZ ;  /* 0x0000000000067805 */ /* 0x001fc6000001ff00 */
[----:B------:R-:W5:Y:S01]  /*0210*/  @!P0 LDG.E R16, [R26.64] ;  /* 0x000000041a108981 */ /* 0x000f62000c1e1900 */
[----:B------:R-:W-:Y:S01]  /*0220*/  IMAD.WIDE R22, R4, R9, c[0x0][0x170] ;  /* 0x00005c0004167625 */ /* 0x000fe200078e0209 */
[----:B-1----:R-:W-:-:S03]  /*0230*/  MOV R18, RZ ;  /* 0x000000ff00127202 */ /* 0x002fc60000000f00 */
[CC--:B------:R-:W-:Y:S01]  /*0240*/  IMAD.WIDE R20, R32.reuse, R31.reuse, c[0x0][0x160] ;  /* 0x0000580020147625 */ /* 0x0c0fe200078e021f */
[----:B------:R0:W5:Y:S03]  /*0250*/  @!P0 LDG.E.64 R6, [R22.64] ;  /* 0x0000000416068981 */ /* 0x000166000c1e1b00 */
[----:B------:R-:W-:Y:S01]  /*0260*/  IMAD.WIDE R30, R32, R31, c[0x0][0x168] ;  /* 0x00005a00201e7625 */ /* 0x000fe200078e021f */
[----:B------:R1:W5:Y:S01]  /*0270*/  @!P0 LDG.E R17, [R20.64] ;  /* 0x0000000414118981 */ /* 0x000362000c1e1900 */
[----:B----4-:R-:W-:-:S03]  /*0280*/  CS2R R12, SRZ ;  /* 0x00000000000c7805 */ /* 0x010fc6000001ff00 */
[----:B------:R-:W4:Y:S01]  /*0290*/  @!P0 LDG.E R18, [R30.64] ;  /* 0x000000041e128981 */ /* 0x000f22000c1e1900 */
[----:B------:R-:W-:Y:S01]  /*02a0*/  IMAD.WIDE R28, R28, R9, c[0x0][0x170] ;  /* 0x00005c001c1c7625 */ /* 0x000fe200078e0209 */
[----:B------:R-:W-:-:S03]  /*02b0*/  CS2R R14, SRZ ;  /* 0x00000000000e7805 */ /* 0x000fc6000001ff00 */
[----:B0-----:R-:W-:Y:S01]  /*02c0*/  IMAD.WIDE R22, R32, R9, c[0x0][0x170] ;  /* 0x00005c0020167625 */ /* 0x001fe200078e0209 */
[----:B------:R-:W4:Y:S04]  /*02d0*/  @!P0 LDG.E.64 R12, [R28.64] ;  /* 0x000000041c0c8981 */ /* 0x000f28000c1e1b00 */
[----:B------:R0:W4:Y:S01]  /*02e0*/  @!P0 LDG.E.64 R14, [R22.64] ;  /* 0x00000004160e8981 */ /* 0x000122000c1e1b00 */
[C---:B--2---:R-:W-:Y:S02]  /*02f0*/  PRMT R19, R5.reuse, 0x7632, R19 ;  /* 0x0000763205137816 */ /* 0x044fe40000000013 */
[----:B------:R-:W-:Y:S02]  /*0300*/  SHF.L.U32 R5, R5, 0x10, RZ ;  /* 0x0000001005057819 */ /* 0x000fe400000006ff */
[C---:B---3--:R-:W-:Y:S01]  /*0310*/  PRMT R24, R0.reuse, 0x7632, R24 ;  /* 0x0000763200187816 */ /* 0x048fe20000000018 */
[----:B------:R-:W-:Y:S01]  /*0320*/  IMAD.U32 R0, R0, 0x10000, RZ ;  /* 0x0001000000007824 */ /* 0x000fe200078e00ff */
[----:B-1----:R-:W-:-:S02]  /*0330*/  SHF.L.U32 R20, R19, 0x10, RZ ;  /* 0x0000001013147819 */ /* 0x002fc400000006ff */
[----:B------:R-:W-:Y:S01]  /*0340*/  SHF.L.U32 R21, R24, 0x10, RZ ;  /* 0x0000001018157819 */ /* 0x000fe200000006ff */
[--C-:B------:R-:W-:Y:S01]  /*0350*/  FADD R19, R5, R0.reuse ;  /* 0x0000000005137221 */ /* 0x100fe20000000000 */
[----:B-----5:R-:W-:Y:S02]  /*0360*/  PRMT R0, R8, 0x7632, R0 ;  /* 0x0000763208007816 */ /* 0x020fe40000000000 */
[----:B------:R-:W-:Y:S01]  /*0370*/  PRMT R5, R10, 0x7632, R5 ;  /* 0x000076320a057816 */ /* 0x000fe20000000005 */
[----:B------:R-:W-:Y:S01]  /*0380*/  FADD R20, R20, R21 ;  /* 0x0000001514147221 */ /* 0x000fe20000000000 */
[----:B------:R-:W-:Y:S02]  /*0390*/  SHF.L.U32 R21, R8, 0x10, RZ ;  /* 0x0000001008157819 */ /* 0x000fe400000006ff */
[----:B------:R-:W-:Y:S01]  /*03a0*/  SHF.L.U32 R10, R10, 0x10, RZ ;  /* 0x000000100a0a7819 */ /* 0x000fe200000006ff */
[----:B------:R-:W-:Y:S01]  /*03b0*/  IMAD.U32 R0, R0, 0x10000, RZ ;  /* 0x0001000000007824 */ /* 0x000fe200078e00ff */
[----:B0-----:R-:W-:Y:S01]  /*03c0*/  SHF.L.U32 R23, R5, 0x10, RZ ;  /* 0x0000001005177819 */ /* 0x001fe200000006ff */
[----:B------:R-:W-:Y:S01]  /*03d0*/  FMUL R5, R20, R3 ;  /* 0x0000000314057220 */ /* 0x000fe20000400000 */
[----:B------:R-:W-:Y:S01]  /*03e0*/  FMUL R8, R19, R2 ;  /* 0x0000000213087220 */ /* 0x000fe20000400000 */
[----:B------:R-:W-:-:S02]  /*03f0*/  FADD R3, R21, R10 ;  /* 0x0000000a15037221 */ /* 0x000fc40000000000 */
[----:B------:R-:W-:Y:S01]  /*0400*/  FADD R10, R0, R23 ;  /* 0x00000017000a7221 */ /* 0x000fe20000000000 */
[----:B------:R-:W-:Y:S02]  /*0410*/  PRMT R0, R11, 0x7632, R0 ;  /* 0x000076320b007816 */ /* 0x000fe40000000000 */
[----:B------:R-:W-:Y:S02]  /*0420*/  PRMT R2, R16, 0x7632, R2 ;  /* 0x0000763210027816 */ /* 0x000fe40000000002 */
[----:B------:R-:W-:-:S03]  /*0430*/  SHF.L.U32 R0, R0, 0x10, RZ ;  /* 0x0000001000007819 */ /* 0x000fc600000006ff */
[----:B------:R-:W-:Y:S01]  /*0440*/  IMAD.U32 R19, R2, 0x10000, RZ ;  /* 0x0001000002137824 */ /* 0x000fe200078e00ff */
[----:B------:R-:W-:Y:S01]  /*0450*/  FFMA R10, R10, R7, R5 ;  /* 0x000000070a0a7223 */ /* 0x000fe20000000005 */
[----:B------:R-:W-:Y:S02]  /*0460*/  SHF.L.U32 R11, R11, 0x10, RZ ;  /* 0x000000100b0b7819 */ /* 0x000fe400000006ff */
[----:B------:R-:W-:Y:S01]  /*0470*/  SHF.L.U32 R16, R16, 0x10, RZ ;  /* 0x0000001010107819 */ /* 0x000fe200000006ff */
[----:B------:R-:W-:Y:S01]  /*0480*/  FADD R5, R0, R19 ;  /* 0x0000001300057221 */ /* 0x000fe20000000000 */
[----:B------:R-:W-:Y:S02]  /*0490*/  PRMT R0, R17, 0x7632, R0 ;  /* 0x0000763211007816 */ /* 0x000fe40000000000 */
[----:B----4-:R-:W-:Y:S01]  /*04a0*/  PRMT R2, R18, 0x7632, R2 ;  /* 0x0000763212027816 */ /* 0x010fe20000000002 */
[----:B------:R-:W-:Y:S01]  /*04b0*/  FFMA R3, R3, R6, R8 ;  /* 0x0000000603037223 */ /* 0x000fe20000000008 */
[----:B------:R-:W-:Y:S01]  /*04c0*/  FADD R6, R11, R16 ;  /* 0x000000100b067221 */ /* 0x000fe20000000000 */
[----:B------:R-:W-:-:S02]  /*04d0*/  SHF.L.U32 R17, R17, 0x10, RZ ;  /* 0x0000001011117819 */ /* 0x000fc400000006ff */
[----:B------:R-:W-:Y:S02]  /*04e0*/  SHF.L.U32 R18, R18, 0x10, RZ ;  /* 0x0000001012127819 */ /* 0x000fe400000006ff */
[----:B------:R-:W-:Y:S02]  /*04f0*/  SHF.L.U32 R0, R0, 0x10, RZ ;  /* 0x0000001000007819 */ /* 0x000fe400000006ff */
[----:B------:R-:W-:Y:S01]  /*0500*/  SHF.L.U32 R7, R2, 0x10, RZ ;  /* 0x0000001002077819 */ /* 0x000fe200000006ff */
[----:B------:R-:W-:Y:S01]  /*0510*/  FFMA R6, R6, R12, R3 ;  /* 0x0000000c06067223 */ /* 0x000fe20000000003 */
[----:B------:R-:W-:Y:S01]  /*0520*/  FADD R3, R17, R18 ;  /* 0x0000001211037221 */ /* 0x000fe20000000000 */
[----:B------:R-:W-:Y:S02]  /*0530*/  FFMA R13, R5, R13, R10 ;  /* 0x0000000d050d7223 */ /* 0x000fe4000000000a */
[----:B------:R-:W-:Y:S01]  /*0540*/  FADD R0, R0, R7 ;  /* 0x0000000700007221 */ /* 0x000fe20000000000 */
[----:B------:R-:W-:Y:S01]  /*0550*/  FFMA R14, R3, R14, R6 ;  /* 0x0000000e030e7223 */ /* 0x000fe20000000006 */
[----:B------:R-:W-:-:S02]  /*0560*/  IMAD.WIDE R4, R4, R9, c[0x0][0x178] ;  /* 0x00005e0004047625 */ /* 0x000fc400078e0209 */
[----:B------:R-:W-:Y:S01]  /*0570*/  FFMA R15, R0, R15, R13 ;  /* 0x0000000f000f7223 */ /* 0x000fe2000000000d */
[----:B------:R-:W-:Y:S06]  /*0580*/  @P0 EXIT ;  /* 0x000000000000094d */ /* 0x000fec0003800000 */
[----:B------:R-:W-:Y:S01]  /*0590*/  STG.E.64 [R4.64], R14 ;  /* 0x0000000e04007986 */ /* 0x000fe2000c101b04 */
[----:B------:R-:W-:Y:S05]  /*05a0*/  EXIT ;  /* 0x000000000000794d */ /* 0x000fea0003800000 */
.L_x_0:
[----:B------:R-:W-:-:S00]  /*05b0*/  BRA `(.L_x_0) ;  /* 0xfffffff000007947 */ /* 0x000fc0000383ffff */
[----:B------:R-:W-:-:S00]  /*05c0*/  NOP ;  /* 0x0000000000007918 */ /* 0x000fc00000000000 */
        /* <DEDUP_REMOVED lines=11> */
.L_x_1:
